//
// Generated by NVIDIA NVVM Compiler
//
// Compiler Build ID: CL-36424714
// Cuda compilation tools, release 13.0, V13.0.88
// Based on NVVM 20.0.0
//

.version 9.0
.target sm_100
.address_size 64

	// .globl	default_function_kernel

.visible .entry default_function_kernel(
	.param .u64 .ptr .align 1 default_function_kernel_param_0,
	.param .u64 .ptr .align 1 default_function_kernel_param_1
)
.maxntid 10
{
	.reg .pred 	%p<4>;
	.reg .b32 	%r<21>;
	.reg .b32 	%f<8>;
	.reg .b64 	%rd<9>;

	ld.param.u64 	%rd1, [default_function_kernel_param_0];
	ld.param.u64 	%rd2, [default_function_kernel_param_1];
	mov.u32 	%r1, %ctaid.x;
	mov.u32 	%r2, %tid.x;
	mad.lo.s32 	%r3, %r1, 10, %r2;
	setp.lt.u32 	%p1, %r3, 19;
	mov.f32 	%f7, 0f00000000;
	@%p1 bra 	$L__BB0_4;
	shr.u32 	%r5, %r2, 1;
	mad.lo.s32 	%r6, %r1, 5, %r5;
	setp.gt.u32 	%p2, %r6, 170;
	@%p2 bra 	$L__BB0_4;
	mul.hi.u32 	%r7, %r3, -1356305461;
	sub.s32 	%r8, %r3, %r7;
	shr.u32 	%r9, %r8, 1;
	add.s32 	%r10, %r9, %r7;
	shr.u32 	%r11, %r10, 4;
	mul.lo.s32 	%r12, %r11, 19;
	sub.s32 	%r4, %r3, %r12;
	add.s32 	%r13, %r4, -2;
	setp.gt.u32 	%p3, %r13, 15;
	@%p3 bra 	$L__BB0_4;
	and.b32  	%r18, %r10, -16;
	add.s32 	%r19, %r4, %r18;
	add.s32 	%r20, %r19, -18;
	cvta.to.global.u64 	%rd3, %rd2;
	mul.wide.u32 	%rd4, %r20, 4;
	add.s64 	%rd5, %rd3, %rd4;
	ld.global.nc.f32 	%f7, [%rd5];
$L__BB0_4:
	cvta.to.global.u64 	%rd6, %rd1;
	mul.wide.u32 	%rd7, %r3, 4;
	add.s64 	%rd8, %rd6, %rd7;
	st.global.f32 	[%rd8], %f7;
	ret;

}


// ===== COMPILED SASS (sm_100) =====

	.target	sm_100

	.elftype	@"ET_EXEC"


//--------------------- .note.nv.tkinfo           --------------------------
	.section	.note.nv.tkinfo,"",@"SHT_NOTE"
	.sectionflags	@"SHF_NOTE_NV_TKINFO"
	.tkinfo
        /*0018*/ 	.word	0x00000002
        /*0030*/ 	.string	""
        /*0030*/ 	.string	"ptxas"
        /*0030*/ 	.string	"Cuda compilation tools, release 13.0, V13.0.88"
        /*0030*/ 	.string	"Build cuda_13.0.r13.0/compiler.36424714_0"
        /*0030*/ 	.string	"-arch sm_100 -m 64 "



//--------------------- .note.nv.cuinfo           --------------------------
	.section	.note.nv.cuinfo,"",@"SHT_NOTE"
	.sectionflags	@"SHF_NOTE_NV_CUINFO"
        /*0018*/ 	.short	0x0002
        /*001a*/ 	.short	0x0064
        /*001c*/ 	.short	0x0082
	.zero		2


//--------------------- .nv.info                  --------------------------
	.section	.nv.info,"",@"SHT_CUDA_INFO"
	.align	4


	//----- nvinfo : EIATTR_REGCOUNT
	.align		4
        /*0000*/ 	.byte	0x04, 0x2f
        /*0002*/ 	.short	(.L_1 - .L_0)
	.align		4
.L_0:
        /*0004*/ 	.word	index@(default_function_kernel)
        /*0008*/ 	.word	0x0000000c


	//----- nvinfo : EIATTR_FRAME_SIZE
	.align		4
.L_1:
        /*000c*/ 	.byte	0x04, 0x11
        /*000e*/ 	.short	(.L_3 - .L_2)
	.align		4
.L_2:
        /*0010*/ 	.word	index@(default_function_kernel)
        /*0014*/ 	.word	0x00000000


	//----- nvinfo : EIATTR_MIN_STACK_SIZE
	.align		4
.L_3:
        /*0018*/ 	.byte	0x04, 0x12
        /*001a*/ 	.short	(.L_5 - .L_4)
	.align		4
.L_4:
        /*001c*/ 	.word	index@(default_function_kernel)
        /*0020*/ 	.word	0x00000000
.L_5:


//--------------------- .nv.compat                --------------------------
	.section	.nv.compat,"",@"SHT_CUDA_COMPAT_INFO"
	.align	4
        /*0000*/ 	.byte	0x02, 0x09, 0x00, 0x00, 0x02, 0x02, 0x01, 0x00, 0x02, 0x05, 0x05, 0x00, 0x03, 0x07, 0x01, 0x01
        /*0010*/ 	.byte	0x02, 0x03, 0x00, 0x00, 0x02, 0x06, 0x01, 0x00, 0x04, 0x0b, 0x08, 0x00, 0x09, 0x00, 0x00, 0x00
        /*0020*/ 	.byte	0x00, 0x00, 0x00, 0x00


//--------------------- .nv.info.default_function_kernel --------------------------
	.section	.nv.info.default_function_kernel,"",@"SHT_CUDA_INFO"
	.sectionflags	@""
	.align	4


	//----- nvinfo : EIATTR_CUDA_API_VERSION
	.align		4
        /*0000*/ 	.byte	0x04, 0x37
        /*0002*/ 	.short	(.L_7 - .L_6)
.L_6:
        /*0004*/ 	.word	0x00000082


	//----- nvinfo : EIATTR_KPARAM_INFO
	.align		4
.L_7:
        /*0008*/ 	.byte	0x04, 0x17
        /*000a*/ 	.short	(.L_9 - .L_8)
.L_8:
        /*000c*/ 	.word	0x00000000
        /*0010*/ 	.short	0x0001
        /*0012*/ 	.short	0x0008
        /*0014*/ 	.byte	0x00, 0xf5, 0x21, 0x00


	//----- nvinfo : EIATTR_KPARAM_INFO
	.align		4
.L_9:
        /*0018*/ 	.byte	0x04, 0x17
        /*001a*/ 	.short	(.L_11 - .L_10)
.L_10:
        /*001c*/ 	.word	0x00000000
        /*0020*/ 	.short	0x0000
        /*0022*/ 	.short	0x0000
        /*0024*/ 	.byte	0x00, 0xf5, 0x21, 0x00


	//----- nvinfo : EIATTR_SPARSE_MMA_MASK
	.align		4
.L_11:
        /*0028*/ 	.byte	0x03, 0x50
        /*002a*/ 	.short	0x0000


	//----- nvinfo : EIATTR_MAXREG_COUNT
	.align		4
        /*002c*/ 	.byte	0x03, 0x1b
        /*002e*/ 	.short	0x00ff


	//----- nvinfo : EIATTR_MERCURY_ISA_VERSION
	.align		4
        /*0030*/ 	.byte	0x03, 0x5f
        /*0032*/ 	.short	0x0101


	//----- nvinfo : EIATTR_VRC_CTA_INIT_COUNT
	.align		4
        /*0034*/ 	.byte	0x02, 0x4a
	.zero		1
	.zero		1


	//----- nvinfo : EIATTR_EXIT_INSTR_OFFSETS
	.align		4
        /*0038*/ 	.byte	0x04, 0x1c
        /*003a*/ 	.short	(.L_13 - .L_12)


	//   ....[0]....
.L_12:
        /*003c*/ 	.word	0x000001d0


	//----- nvinfo : EIATTR_MAX_THREADS
	.align		4
.L_13:
        /*0040*/ 	.byte	0x04, 0x05
        /*0042*/ 	.short	(.L_15 - .L_14)
.L_14:
        /*0044*/ 	.word	0x0000000a
        /*0048*/ 	.word	0x00000001
        /*004c*/ 	.word	0x00000001


	//----- nvinfo : EIATTR_CRS_STACK_SIZE
	.align		4
.L_15:
        /*0050*/ 	.byte	0x04, 0x1e
        /*0052*/ 	.short	(.L_17 - .L_16)
.L_16:
        /*0054*/ 	.word	0x00000000


	//----- nvinfo : EIATTR_CBANK_PARAM_SIZE
	.align		4
.L_17:
        /*0058*/ 	.byte	0x03, 0x19
        /*005a*/ 	.short	0x0010


	//----- nvinfo : EIATTR_PARAM_CBANK
	.align		4
        /*005c*/ 	.byte	0x04, 0x0a
        /*005e*/ 	.short	(.L_19 - .L_18)
	.align		4
.L_18:
        /*0060*/ 	.word	index@(.nv.constant0.default_function_kernel)
        /*0064*/ 	.short	0x0380
        /*0066*/ 	.short	0x0010


	//----- nvinfo : EIATTR_SW_WAR
	.align		4
.L_19:
        /*0068*/ 	.byte	0x04, 0x36
        /*006a*/ 	.short	(.L_21 - .L_20)
.L_20:
        /*006c*/ 	.word	0x00000008
.L_21:


//--------------------- .nv.callgraph             --------------------------
	.section	.nv.callgraph,"",@"SHT_CUDA_CALLGRAPH"
	.align	4
	.sectionentsize	8
	.align		4
        /*0000*/ 	.word	0x00000000
	.align		4
        /*0004*/ 	.word	0xffffffff
	.align		4
        /*0008*/ 	.word	0x00000000
	.align		4
        /*000c*/ 	.word	0xfffffffe
	.align		4
        /*0010*/ 	.word	0x00000000
	.align		4
        /*0014*/ 	.word	0xfffffffd
	.align		4
        /*0018*/ 	.word	0x00000000
	.align		4
        /*001c*/ 	.word	0xfffffffc


//--------------------- .text.default_function_kernel --------------------------
	.section	.text.default_function_kernel,"ax",@progbits
	.align	128
        .global         default_function_kernel
        .type           default_function_kernel,@function
        .size           default_function_kernel,(.L_x_3 - default_function_kernel)
        .other          default_function_kernel,@"STO_CUDA_ENTRY STV_DEFAULT"
default_function_kernel:
.text.default_function_kernel:
[----:B------:R-:W-:Y:S01]  /*0000*/  LDC R1, c[0x0][0x37c] ;  /* 0x0000df00ff017b82 */ /* 0x000fe20000000800 */
[----:B------:R-:W0:Y:S07]  /*0010*/  S2R R2, SR_TID.X ;  /* 0x0000000000027919 */ /* 0x000e2e0000002100 */
[----:B------:R-:W1:Y:S01]  /*0020*/  LDC.64 R4, c[0x0][0x380] ;  /* 0x0000e000ff047b82 */ /* 0x000e620000000a00 */
[----:B------:R-:W2:Y:S01]  /*0030*/  LDCU.64 UR4, c[0x0][0x358] ;  /* 0x00006b00ff0477ac */ /* 0x000ea20008000a00 */
[----:B------:R-:W-:Y:S01]  /*0040*/  BSSY.RECONVERGENT B0, `(.L_x_0) ;  /* 0x0000017000007945 */ /* 0x000fe20003800200 */
[----:B------:R-:W3:Y:S01]  /*0050*/  S2R R3, SR_CTAID.X ;  /* 0x0000000000037919 */ /* 0x000ee20000002500 */
[----:B------:R-:W-:Y:S01]  /*0060*/  IMAD.MOV.U32 R7, RZ, RZ, RZ ;  /* 0x000000ffff077224 */ /* 0x000fe200078e00ff */
[----:B0-----:R-:W-:-:S05]  /*0070*/  SHF.R.U32.HI R0, RZ, 0x1, R2 ;  /* 0x00000001ff007819 */ /* 0x001fca0000011602 */
[C---:B---3--:R-:W-:Y:S02]  /*0080*/  IMAD R0, R3.reuse, 0x5, R0 ;  /* 0x0000000503007824 */ /* 0x048fe400078e0200 */
[----:B------:R-:W-:-:S03]  /*0090*/  IMAD R3, R3, 0xa, R2 ;  /* 0x0000000a03037824 */ /* 0x000fc600078e0202 */
[----:B------:R-:W-:Y:S01]  /*00a0*/  ISETP.GT.U32.AND P0, PT, R0, 0xaa, PT ;  /* 0x000000aa0000780c */ /* 0x000fe20003f04070 */
[----:B-1----:R-:W-:-:S03]  /*00b0*/  IMAD.WIDE.U32 R4, R3, 0x4, R4 ;  /* 0x0000000403047825 */ /* 0x002fc600078e0004 */
[----:B------:R-:W-:-:S13]  /*00c0*/  ISETP.LT.U32.OR P0, PT, R3, 0x13, P0 ;  /* 0x000000130300780c */ /* 0x000fda0000701470 */
[----:B--2---:R-:W-:Y:S05]  /*00d0*/  @P0 BRA `(.L_x_1) ;  /* 0x0000000000340947 */ /* 0x004fea0003800000 */
[----:B------:R-:W-:-:S05]  /*00e0*/  IMAD.HI.U32 R0, R3, -0x50d79435, RZ ;  /* 0xaf286bcb03007827 */ /* 0x000fca00078e00ff */
[----:B------:R-:W-:-:S04]  /*00f0*/  IADD3 R9, PT, PT, R3, -R0, RZ ;  /* 0x8000000003097210 */ /* 0x000fc80007ffe0ff */
[----:B------:R-:W-:-:S04]  /*0100*/  LEA.HI R9, R9, R0, RZ, 0x1f ;  /* 0x0000000009097211 */ /* 0x000fc800078ff8ff */
[----:B------:R-:W-:-:S05]  /*0110*/  SHF.R.U32.HI R0, RZ, 0x4, R9 ;  /* 0x00000004ff007819 */ /* 0x000fca0000011609 */
[----:B------:R-:W-:-:S04]  /*0120*/  IMAD R0, R0, -0x13, R3 ;  /* 0xffffffed00007824 */ /* 0x000fc800078e0203 */
[----:B------:R-:W-:-:S05]  /*0130*/  VIADD R2, R0, 0xfffffffe ;  /* 0xfffffffe00027836 */ /* 0x000fca0000000000 */
[----:B------:R-:W-:-:S13]  /*0140*/  ISETP.GT.U32.AND P0, PT, R2, 0xf, PT ;  /* 0x0000000f0200780c */ /* 0x000fda0003f04070 */
[----:B------:R-:W-:Y:S05]  /*0150*/  @P0 BRA `(.L_x_1) ;  /* 0x0000000000140947 */ /* 0x000fea0003800000 */
[----:B------:R-:W0:Y:S01]  /*0160*/  LDC.64 R2, c[0x0][0x388] ;  /* 0x0000e200ff027b82 */ /* 0x000e220000000a00 */
[----:B------:R-:W-:-:S04]  /*0170*/  LOP3.LUT R9, R9, 0xfffffff0, RZ, 0xc0, !PT ;  /* 0xfffffff009097812 */ /* 0x000fc800078ec0ff */
[----:B------:R-:W-:-:S05]  /*0180*/  IADD3 R9, PT, PT, R0, -0x12, R9 ;  /* 0xffffffee00097810 */ /* 0x000fca0007ffe009 */
[----:B0-----:R-:W-:-:S05]  /*0190*/  IMAD.WIDE.U32 R2, R9, 0x4, R2 ;  /* 0x0000000409027825 */ /* 0x001fca00078e0002 */
[----:B------:R0:W5:Y:S02]  /*01a0*/  LDG.E.CONSTANT R7, desc[UR4][R2.64] ;  /* 0x0000000402077981 */ /* 0x000164000c1e9900 */
.L_x_1:
[----:B------:R-:W-:Y:S05]  /*01b0*/  BSYNC.RECONVERGENT B0 ;  /* 0x0000000000007941 */ /* 0x000fea0003800200 */
.L_x_0:
[----:B-----5:R-:W-:Y:S01]  /*01c0*/  STG.E desc[UR4][R4.64], R7 ;  /* 0x0000000704007986 */ /* 0x020fe2000c101904 */
[----:B------:R-:W-:Y:S05]  /*01d0*/  EXIT ;  /* 0x000000000000794d */ /* 0x000fea0003800000 */
.L_x_2:
[----:B------:R-:W-:-:S00]  /*01e0*/  BRA `(.L_x_2) ;  /* 0xfffffffc00fc7947 */ /* 0x000fc0000383ffff */
[----:B------:R-:W-:-:S00]  /*01f0*/  NOP ;  /* 0x0000000000007918 */ /* 0x000fc00000000000 */
        /* <DEDUP_REMOVED lines=8> */
.L_x_3:


//--------------------- .nv.shared.reserved.0     --------------------------
	.section	.nv.shared.reserved.0,"aw",@nobits
	.weak		__nv_reservedSMEM_offset_0_alias
	.size		__nv_reservedSMEM_offset_0_alias, 0, 64
	.other		__nv_reservedSMEM_offset_0_alias,@"STO_CUDA_RESERVED_SHARED STV_DEFAULT"
__nv_reservedSMEM_offset_0_alias:
	.zero		0
	.zero		64


//--------------------- .nv.constant0.default_function_kernel --------------------------
	.section	.nv.constant0.default_function_kernel,"a",@progbits
	.sectionflags	@""
	.align	4
.nv.constant0.default_function_kernel:
	.zero		912


//--------------------- SYMBOLS --------------------------

	.type		.nv.reservedSmem.offset0,@object
	.size		.nv.reservedSmem.offset0,0x4
